//
// Generated by NVIDIA NVVM Compiler
//
// Compiler Build ID: CL-36424714
// Cuda compilation tools, release 13.0, V13.0.88
// Based on NVVM 20.0.0
//

.version 9.0
.target sm_100
.address_size 64

	// .globl	_Z14subtractScalarPKfPffi

.visible .entry _Z14subtractScalarPKfPffi(
	.param .u64 .ptr .align 1 _Z14subtractScalarPKfPffi_param_0,
	.param .u64 .ptr .align 1 _Z14subtractScalarPKfPffi_param_1,
	.param .f32 _Z14subtractScalarPKfPffi_param_2,
	.param .u32 _Z14subtractScalarPKfPffi_param_3
)
{
	.reg .pred 	%p<2>;
	.reg .b32 	%r<6>;
	.reg .b32 	%f<4>;
	.reg .b64 	%rd<8>;

	ld.param.u64 	%rd1, [_Z14subtractScalarPKfPffi_param_0];
	ld.param.u64 	%rd2, [_Z14subtractScalarPKfPffi_param_1];
	ld.param.f32 	%f1, [_Z14subtractScalarPKfPffi_param_2];
	ld.param.u32 	%r2, [_Z14subtractScalarPKfPffi_param_3];
	mov.u32 	%r3, %ctaid.x;
	mov.u32 	%r4, %ntid.x;
	mov.u32 	%r5, %tid.x;
	mad.lo.s32 	%r1, %r3, %r4, %r5;
	setp.ge.s32 	%p1, %r1, %r2;
	@%p1 bra 	$L__BB0_2;
	cvta.to.global.u64 	%rd3, %rd1;
	cvta.to.global.u64 	%rd4, %rd2;
	mul.wide.s32 	%rd5, %r1, 4;
	add.s64 	%rd6, %rd3, %rd5;
	ld.global.f32 	%f2, [%rd6];
	sub.f32 	%f3, %f2, %f1;
	add.s64 	%rd7, %rd4, %rd5;
	st.global.f32 	[%rd7], %f3;
$L__BB0_2:
	ret;

}


// ===== COMPILED SASS (sm_100) =====

	.target	sm_100

	.elftype	@"ET_EXEC"


//--------------------- .note.nv.tkinfo           --------------------------
	.section	.note.nv.tkinfo,"",@"SHT_NOTE"
	.sectionflags	@"SHF_NOTE_NV_TKINFO"
	.tkinfo
        /*0018*/ 	.word	0x00000002
        /*0030*/ 	.string	""
        /*0030*/ 	.string	"ptxas"
        /*0030*/ 	.string	"Cuda compilation tools, release 13.0, V13.0.88"
        /*0030*/ 	.string	"Build cuda_13.0.r13.0/compiler.36424714_0"
        /*0030*/ 	.string	"-arch sm_100 -m 64 "



//--------------------- .note.nv.cuinfo           --------------------------
	.section	.note.nv.cuinfo,"",@"SHT_NOTE"
	.sectionflags	@"SHF_NOTE_NV_CUINFO"
        /*0018*/ 	.short	0x0002
        /*001a*/ 	.short	0x0064
        /*001c*/ 	.short	0x0082
	.zero		2


//--------------------- .nv.info                  --------------------------
	.section	.nv.info,"",@"SHT_CUDA_INFO"
	.align	4


	//----- nvinfo : EIATTR_REGCOUNT
	.align		4
        /*0000*/ 	.byte	0x04, 0x2f
        /*0002*/ 	.short	(.L_1 - .L_0)
	.align		4
.L_0:
        /*0004*/ 	.word	index@(_Z14subtractScalarPKfPffi)
        /*0008*/ 	.word	0x0000000a


	//----- nvinfo : EIATTR_FRAME_SIZE
	.align		4
.L_1:
        /*000c*/ 	.byte	0x04, 0x11
        /*000e*/ 	.short	(.L_3 - .L_2)
	.align		4
.L_2:
        /*0010*/ 	.word	index@(_Z14subtractScalarPKfPffi)
        /*0014*/ 	.word	0x00000000


	//----- nvinfo : EIATTR_MIN_STACK_SIZE
	.align		4
.L_3:
        /*0018*/ 	.byte	0x04, 0x12
        /*001a*/ 	.short	(.L_5 - .L_4)
	.align		4
.L_4:
        /*001c*/ 	.word	index@(_Z14subtractScalarPKfPffi)
        /*0020*/ 	.word	0x00000000
.L_5:


//--------------------- .nv.compat                --------------------------
	.section	.nv.compat,"",@"SHT_CUDA_COMPAT_INFO"
	.align	4
        /*0000*/ 	.byte	0x02, 0x09, 0x00, 0x00, 0x02, 0x02, 0x01, 0x00, 0x02, 0x05, 0x05, 0x00, 0x03, 0x07, 0x01, 0x01
        /*0010*/ 	.byte	0x02, 0x03, 0x00, 0x00, 0x02, 0x06, 0x01, 0x00, 0x04, 0x0b, 0x08, 0x00, 0x09, 0x00, 0x00, 0x00
        /*0020*/ 	.byte	0x00, 0x00, 0x00, 0x00


//--------------------- .nv.info._Z14subtractScalarPKfPffi --------------------------
	.section	.nv.info._Z14subtractScalarPKfPffi,"",@"SHT_CUDA_INFO"
	.sectionflags	@""
	.align	4


	//----- nvinfo : EIATTR_CUDA_API_VERSION
	.align		4
        /*0000*/ 	.byte	0x04, 0x37
        /*0002*/ 	.short	(.L_7 - .L_6)
.L_6:
        /*0004*/ 	.word	0x00000082


	//----- nvinfo : EIATTR_KPARAM_INFO
	.align		4
.L_7:
        /*0008*/ 	.byte	0x04, 0x17
        /*000a*/ 	.short	(.L_9 - .L_8)
.L_8:
        /*000c*/ 	.word	0x00000000
        /*0010*/ 	.short	0x0003
        /*0012*/ 	.short	0x0014
        /*0014*/ 	.byte	0x00, 0xf0, 0x11, 0x00


	//----- nvinfo : EIATTR_KPARAM_INFO
	.align		4
.L_9:
        /*0018*/ 	.byte	0x04, 0x17
        /*001a*/ 	.short	(.L_11 - .L_10)
.L_10:
        /*001c*/ 	.word	0x00000000
        /*0020*/ 	.short	0x0002
        /*0022*/ 	.short	0x0010
        /*0024*/ 	.byte	0x00, 0xf0, 0x11, 0x00


	//----- nvinfo : EIATTR_KPARAM_INFO
	.align		4
.L_11:
        /*0028*/ 	.byte	0x04, 0x17
        /*002a*/ 	.short	(.L_13 - .L_12)
.L_12:
        /*002c*/ 	.word	0x00000000
        /*0030*/ 	.short	0x0001
        /*0032*/ 	.short	0x0008
        /*0034*/ 	.byte	0x00, 0xf5, 0x21, 0x00


	//----- nvinfo : EIATTR_KPARAM_INFO
	.align		4
.L_13:
        /*0038*/ 	.byte	0x04, 0x17
        /*003a*/ 	.short	(.L_15 - .L_14)
.L_14:
        /*003c*/ 	.word	0x00000000
        /*0040*/ 	.short	0x0000
        /*0042*/ 	.short	0x0000
        /*0044*/ 	.byte	0x00, 0xf5, 0x21, 0x00


	//----- nvinfo : EIATTR_SPARSE_MMA_MASK
	.align		4
.L_15:
        /*0048*/ 	.byte	0x03, 0x50
        /*004a*/ 	.short	0x0000


	//----- nvinfo : EIATTR_MAXREG_COUNT
	.align		4
        /*004c*/ 	.byte	0x03, 0x1b
        /*004e*/ 	.short	0x00ff


	//----- nvinfo : EIATTR_MERCURY_ISA_VERSION
	.align		4
        /*0050*/ 	.byte	0x03, 0x5f
        /*0052*/ 	.short	0x0101


	//----- nvinfo : EIATTR_VRC_CTA_INIT_COUNT
	.align		4
        /*0054*/ 	.byte	0x02, 0x4a
	.zero		1
	.zero		1


	//----- nvinfo : EIATTR_EXIT_INSTR_OFFSETS
	.align		4
        /*0058*/ 	.byte	0x04, 0x1c
        /*005a*/ 	.short	(.L_17 - .L_16)


	//   ....[0]....
.L_16:
        /*005c*/ 	.word	0x00000070


	//   ....[1]....
        /*0060*/ 	.word	0x00000110


	//----- nvinfo : EIATTR_CBANK_PARAM_SIZE
	.align		4
.L_17:
        /*0064*/ 	.byte	0x03, 0x19
        /*0066*/ 	.short	0x0018


	//----- nvinfo : EIATTR_PARAM_CBANK
	.align		4
        /*0068*/ 	.byte	0x04, 0x0a
        /*006a*/ 	.short	(.L_19 - .L_18)
	.align		4
.L_18:
        /*006c*/ 	.word	index@(.nv.constant0._Z14subtractScalarPKfPffi)
        /*0070*/ 	.short	0x0380
        /*0072*/ 	.short	0x0018


	//----- nvinfo : EIATTR_SW_WAR
	.align		4
.L_19:
        /*0074*/ 	.byte	0x04, 0x36
        /*0076*/ 	.short	(.L_21 - .L_20)
.L_20:
        /*0078*/ 	.word	0x00000008
.L_21:


//--------------------- .nv.callgraph             --------------------------
	.section	.nv.callgraph,"",@"SHT_CUDA_CALLGRAPH"
	.align	4
	.sectionentsize	8
	.align		4
        /*0000*/ 	.word	0x00000000
	.align		4
        /*0004*/ 	.word	0xffffffff
	.align		4
        /*0008*/ 	.word	0x00000000
	.align		4
        /*000c*/ 	.word	0xfffffffe
	.align		4
        /*0010*/ 	.word	0x00000000
	.align		4
        /*0014*/ 	.word	0xfffffffd
	.align		4
        /*0018*/ 	.word	0x00000000
	.align		4
        /*001c*/ 	.word	0xfffffffc


//--------------------- .text._Z14subtractScalarPKfPffi --------------------------
	.section	.text._Z14subtractScalarPKfPffi,"ax",@progbits
	.align	128
        .global         _Z14subtractScalarPKfPffi
        .type           _Z14subtractScalarPKfPffi,@function
        .size           _Z14subtractScalarPKfPffi,(.L_x_1 - _Z14subtractScalarPKfPffi)
        .other          _Z14subtractScalarPKfPffi,@"STO_CUDA_ENTRY STV_DEFAULT"
_Z14subtractScalarPKfPffi:
.text._Z14subtractScalarPKfPffi:
[----:B------:R-:W-:Y:S01]  /*0000*/  LDC R1, c[0x0][0x37c] ;  /* 0x0000df00ff017b82 */ /* 0x000fe20000000800 */
[----:B------:R-:W0:Y:S07]  /*0010*/  S2R R0, SR_TID.X ;  /* 0x0000000000007919 */ /* 0x000e2e0000002100 */
[----:B------:R-:W0:Y:S01]  /*0020*/  S2UR UR4, SR_CTAID.X ;  /* 0x00000000000479c3 */ /* 0x000e220000002500 */
[----:B------:R-:W1:Y:S07]  /*0030*/  LDCU UR5, c[0x0][0x394] ;  /* 0x00007280ff0577ac */ /* 0x000e6e0008000800 */
[----:B------:R-:W0:Y:S02]  /*0040*/  LDC R7, c[0x0][0x360] ;  /* 0x0000d800ff077b82 */ /* 0x000e240000000800 */
[----:B0-----:R-:W-:-:S05]  /*0050*/  IMAD R7, R7, UR4, R0 ;  /* 0x0000000407077c24 */ /* 0x001fca000f8e0200 */
[----:B-1----:R-:W-:-:S13]  /*0060*/  ISETP.GE.AND P0, PT, R7, UR5, PT ;  /* 0x0000000507007c0c */ /* 0x002fda000bf06270 */
[----:B------:R-:W-:Y:S05]  /*0070*/  @P0 EXIT ;  /* 0x000000000000094d */ /* 0x000fea0003800000 */
[----:B------:R-:W0:Y:S01]  /*0080*/  LDC.64 R2, c[0x0][0x380] ;  /* 0x0000e000ff027b82 */ /* 0x000e220000000a00 */
[----:B------:R-:W1:Y:S01]  /*0090*/  LDCU.64 UR4, c[0x0][0x358] ;  /* 0x00006b00ff0477ac */ /* 0x000e620008000a00 */
[----:B------:R-:W2:Y:S06]  /*00a0*/  LDCU UR6, c[0x0][0x390] ;  /* 0x00007200ff0677ac */ /* 0x000eac0008000800 */
[----:B------:R-:W3:Y:S01]  /*00b0*/  LDC.64 R4, c[0x0][0x388] ;  /* 0x0000e200ff047b82 */ /* 0x000ee20000000a00 */
[----:B0-----:R-:W-:-:S06]  /*00c0*/  IMAD.WIDE R2, R7, 0x4, R2 ;  /* 0x0000000407027825 */ /* 0x001fcc00078e0202 */
[----:B-1----:R-:W2:Y:S01]  /*00d0*/  LDG.E R2, desc[UR4][R2.64] ;  /* 0x0000000402027981 */ /* 0x002ea2000c1e1900 */
[----:B---3--:R-:W-:-:S04]  /*00e0*/  IMAD.WIDE R4, R7, 0x4, R4 ;  /* 0x0000000407047825 */ /* 0x008fc800078e0204 */
[----:B--2---:R-:W-:-:S05]  /*00f0*/  FADD R7, R2, -UR6 ;  /* 0x8000000602077e21 */ /* 0x004fca0008000000 */
[----:B------:R-:W-:Y:S01]  /*0100*/  STG.E desc[UR4][R4.64], R7 ;  /* 0x0000000704007986 */ /* 0x000fe2000c101904 */
[----:B------:R-:W-:Y:S05]  /*0110*/  EXIT ;  /* 0x000000000000794d */ /* 0x000fea0003800000 */
.L_x_0:
[----:B------:R-:W-:-:S00]  /*0120*/  BRA `(.L_x_0) ;  /* 0xfffffffc00fc7947 */ /* 0x000fc0000383ffff */
[----:B------:R-:W-:-:S00]  /*0130*/  NOP ;  /* 0x0000000000007918 */ /* 0x000fc00000000000 */
        /* <DEDUP_REMOVED lines=12> */
.L_x_1:


//--------------------- .nv.shared.reserved.0     --------------------------
	.section	.nv.shared.reserved.0,"aw",@nobits
	.weak		__nv_reservedSMEM_offset_0_alias
	.size		__nv_reservedSMEM_offset_0_alias, 0, 64
	.other		__nv_reservedSMEM_offset_0_alias,@"STO_CUDA_RESERVED_SHARED STV_DEFAULT"
__nv_reservedSMEM_offset_0_alias:
	.zero		0
	.zero		64


//--------------------- .nv.constant0._Z14subtractScalarPKfPffi --------------------------
	.section	.nv.constant0._Z14subtractScalarPKfPffi,"a",@progbits
	.sectionflags	@""
	.align	4
.nv.constant0._Z14subtractScalarPKfPffi:
	.zero		920


//--------------------- SYMBOLS --------------------------

	.type		.nv.reservedSmem.offset0,@object
	.size		.nv.reservedSmem.offset0,0x4
